//
// Generated by NVIDIA NVVM Compiler
//
// Compiler Build ID: CL-36424714
// Cuda compilation tools, release 13.0, V13.0.88
// Based on NVVM 20.0.0
//

.version 9.0
.target sm_100
.address_size 64

	// .globl	_Z7kernel1v
.global .align 4 .b8 out[64];

.visible .entry _Z7kernel1v()
{
	.reg .b32 	%r<2>;
	.reg .b32 	%f<2>;
	.reg .b64 	%rd<4>;

	mov.u32 	%r1, %tid.x;
	cvt.rn.f32.u32 	%f1, %r1;
	mul.wide.u32 	%rd1, %r1, 4;
	mov.u64 	%rd2, out;
	add.s64 	%rd3, %rd2, %rd1;
	st.global.f32 	[%rd3], %f1;
	ret;

}
	// .globl	_Z7kernel2v
.visible .entry _Z7kernel2v()
{


	ret;

}


// ===== COMPILED SASS (sm_100) =====

	.target	sm_100

	.elftype	@"ET_EXEC"


//--------------------- .note.nv.tkinfo           --------------------------
	.section	.note.nv.tkinfo,"",@"SHT_NOTE"
	.sectionflags	@"SHF_NOTE_NV_TKINFO"
	.tkinfo
        /*0018*/ 	.word	0x00000002
        /*0030*/ 	.string	""
        /*0030*/ 	.string	"ptxas"
        /*0030*/ 	.string	"Cuda compilation tools, release 13.0, V13.0.88"
        /*0030*/ 	.string	"Build cuda_13.0.r13.0/compiler.36424714_0"
        /*0030*/ 	.string	"-arch sm_100 -m 64 "



//--------------------- .note.nv.cuinfo           --------------------------
	.section	.note.nv.cuinfo,"",@"SHT_NOTE"
	.sectionflags	@"SHF_NOTE_NV_CUINFO"
        /*0018*/ 	.short	0x0002
        /*001a*/ 	.short	0x0064
        /*001c*/ 	.short	0x0082
	.zero		2


//--------------------- .nv.info                  --------------------------
	.section	.nv.info,"",@"SHT_CUDA_INFO"
	.align	4


	//----- nvinfo : EIATTR_REGCOUNT
	.align		4
        /*0000*/ 	.byte	0x04, 0x2f
        /*0002*/ 	.short	(.L_2 - .L_1)
	.align		4
.L_1:
        /*0004*/ 	.word	index@(_Z7kernel1v)
        /*0008*/ 	.word	0x00000008


	//----- nvinfo : EIATTR_FRAME_SIZE
	.align		4
.L_2:
        /*000c*/ 	.byte	0x04, 0x11
        /*000e*/ 	.short	(.L_4 - .L_3)
	.align		4
.L_3:
        /*0010*/ 	.word	index@(_Z7kernel1v)
        /*0014*/ 	.word	0x00000000


	//----- nvinfo : EIATTR_REGCOUNT
	.align		4
.L_4:
        /*0018*/ 	.byte	0x04, 0x2f
        /*001a*/ 	.short	(.L_6 - .L_5)
	.align		4
.L_5:
        /*001c*/ 	.word	index@(_Z7kernel2v)
        /*0020*/ 	.word	0x00000004


	//----- nvinfo : EIATTR_FRAME_SIZE
	.align		4
.L_6:
        /*0024*/ 	.byte	0x04, 0x11
        /*0026*/ 	.short	(.L_8 - .L_7)
	.align		4
.L_7:
        /*0028*/ 	.word	index@(_Z7kernel2v)
        /*002c*/ 	.word	0x00000000


	//----- nvinfo : EIATTR_MIN_STACK_SIZE
	.align		4
.L_8:
        /*0030*/ 	.byte	0x04, 0x12
        /*0032*/ 	.short	(.L_10 - .L_9)
	.align		4
.L_9:
        /*0034*/ 	.word	index@(_Z7kernel2v)
        /*0038*/ 	.word	0x00000000


	//----- nvinfo : EIATTR_MIN_STACK_SIZE
	.align		4
.L_10:
        /*003c*/ 	.byte	0x04, 0x12
        /*003e*/ 	.short	(.L_12 - .L_11)
	.align		4
.L_11:
        /*0040*/ 	.word	index@(_Z7kernel1v)
        /*0044*/ 	.word	0x00000000
.L_12:


//--------------------- .nv.compat                --------------------------
	.section	.nv.compat,"",@"SHT_CUDA_COMPAT_INFO"
	.align	4
        /*0000*/ 	.byte	0x02, 0x09, 0x00, 0x00, 0x02, 0x02, 0x01, 0x00, 0x02, 0x05, 0x05, 0x00, 0x03, 0x07, 0x01, 0x01
        /*0010*/ 	.byte	0x02, 0x03, 0x00, 0x00, 0x02, 0x06, 0x01, 0x00, 0x04, 0x0b, 0x08, 0x00, 0x09, 0x00, 0x00, 0x00
        /*0020*/ 	.byte	0x00, 0x00, 0x00, 0x00


//--------------------- .nv.info._Z7kernel2v      --------------------------
	.section	.nv.info._Z7kernel2v,"",@"SHT_CUDA_INFO"
	.sectionflags	@""
	.align	4


	//----- nvinfo : EIATTR_CUDA_API_VERSION
	.align		4
        /*0000*/ 	.byte	0x04, 0x37
        /*0002*/ 	.short	(.L_14 - .L_13)
.L_13:
        /*0004*/ 	.word	0x00000082


	//----- nvinfo : EIATTR_SPARSE_MMA_MASK
	.align		4
.L_14:
        /*0008*/ 	.byte	0x03, 0x50
        /*000a*/ 	.short	0x0000


	//----- nvinfo : EIATTR_MAXREG_COUNT
	.align		4
        /*000c*/ 	.byte	0x03, 0x1b
        /*000e*/ 	.short	0x00ff


	//----- nvinfo : EIATTR_MERCURY_ISA_VERSION
	.align		4
        /*0010*/ 	.byte	0x03, 0x5f
        /*0012*/ 	.short	0x0101


	//----- nvinfo : EIATTR_VRC_CTA_INIT_COUNT
	.align		4
        /*0014*/ 	.byte	0x02, 0x4a
	.zero		1
	.zero		1


	//----- nvinfo : EIATTR_EXIT_INSTR_OFFSETS
	.align		4
        /*0018*/ 	.byte	0x04, 0x1c
        /*001a*/ 	.short	(.L_16 - .L_15)


	//   ....[0]....
.L_15:
        /*001c*/ 	.word	0x00000010


	//----- nvinfo : EIATTR_SW_WAR
	.align		4
.L_16:
        /*0020*/ 	.byte	0x04, 0x36
        /*0022*/ 	.short	(.L_18 - .L_17)
.L_17:
        /*0024*/ 	.word	0x00000008
.L_18:


//--------------------- .nv.info._Z7kernel1v      --------------------------
	.section	.nv.info._Z7kernel1v,"",@"SHT_CUDA_INFO"
	.sectionflags	@""
	.align	4


	//----- nvinfo : EIATTR_CUDA_API_VERSION
	.align		4
        /*0000*/ 	.byte	0x04, 0x37
        /*0002*/ 	.short	(.L_20 - .L_19)
.L_19:
        /*0004*/ 	.word	0x00000082


	//----- nvinfo : EIATTR_SPARSE_MMA_MASK
	.align		4
.L_20:
        /*0008*/ 	.byte	0x03, 0x50
        /*000a*/ 	.short	0x0000


	//----- nvinfo : EIATTR_MAXREG_COUNT
	.align		4
        /*000c*/ 	.byte	0x03, 0x1b
        /*000e*/ 	.short	0x00ff


	//----- nvinfo : EIATTR_MERCURY_ISA_VERSION
	.align		4
        /*0010*/ 	.byte	0x03, 0x5f
        /*0012*/ 	.short	0x0101


	//----- nvinfo : EIATTR_VRC_CTA_INIT_COUNT
	.align		4
        /*0014*/ 	.byte	0x02, 0x4a
	.zero		1
	.zero		1


	//----- nvinfo : EIATTR_EXIT_INSTR_OFFSETS
	.align		4
        /*0018*/ 	.byte	0x04, 0x1c
        /*001a*/ 	.short	(.L_22 - .L_21)


	//   ....[0]....
.L_21:
        /*001c*/ 	.word	0x00000070


	//----- nvinfo : EIATTR_SW_WAR
	.align		4
.L_22:
        /*0020*/ 	.byte	0x04, 0x36
        /*0022*/ 	.short	(.L_24 - .L_23)
.L_23:
        /*0024*/ 	.word	0x00000008
.L_24:


//--------------------- .nv.callgraph             --------------------------
	.section	.nv.callgraph,"",@"SHT_CUDA_CALLGRAPH"
	.align	4
	.sectionentsize	8
	.align		4
        /*0000*/ 	.word	0x00000000
	.align		4
        /*0004*/ 	.word	0xffffffff
	.align		4
        /*0008*/ 	.word	0x00000000
	.align		4
        /*000c*/ 	.word	0xfffffffe
	.align		4
        /*0010*/ 	.word	0x00000000
	.align		4
        /*0014*/ 	.word	0xfffffffd
	.align		4
        /*0018*/ 	.word	0x00000000
	.align		4
        /*001c*/ 	.word	0xfffffffc


//--------------------- .nv.constant4             --------------------------
	.section	.nv.constant4,"a",@progbits
	.align	8
	.align		8
.nv.constant4:
        /*0000*/ 	.dword	out


//--------------------- .text._Z7kernel2v         --------------------------
	.section	.text._Z7kernel2v,"ax",@progbits
	.align	128
        .global         _Z7kernel2v
        .type           _Z7kernel2v,@function
        .size           _Z7kernel2v,(.L_x_2 - _Z7kernel2v)
        .other          _Z7kernel2v,@"STO_CUDA_ENTRY STV_DEFAULT"
_Z7kernel2v:
.text._Z7kernel2v:
[----:B------:R-:W-:Y:S01]  /*0000*/  LDC R1, c[0x0][0x37c] ;  /* 0x0000df00ff017b82 */ /* 0x000fe20000000800 */
[----:B------:R-:W-:Y:S05]  /*0010*/  EXIT ;  /* 0x000000000000794d */ /* 0x000fea0003800000 */
.L_x_0:
[----:B------:R-:W-:-:S00]  /*0020*/  BRA `(.L_x_0) ;  /* 0xfffffffc00fc7947 */ /* 0x000fc0000383ffff */
[----:B------:R-:W-:-:S00]  /*0030*/  NOP ;  /* 0x0000000000007918 */ /* 0x000fc00000000000 */
        /* <DEDUP_REMOVED lines=12> */
.L_x_2:


//--------------------- .text._Z7kernel1v         --------------------------
	.section	.text._Z7kernel1v,"ax",@progbits
	.align	128
        .global         _Z7kernel1v
        .type           _Z7kernel1v,@function
        .size           _Z7kernel1v,(.L_x_3 - _Z7kernel1v)
        .other          _Z7kernel1v,@"STO_CUDA_ENTRY STV_DEFAULT"
_Z7kernel1v:
.text._Z7kernel1v:
[----:B------:R-:W-:Y:S01]  /*0000*/  LDC R1, c[0x0][0x37c] ;  /* 0x0000df00ff017b82 */ /* 0x000fe20000000800 */
[----:B------:R-:W0:Y:S07]  /*0010*/  S2R R5, SR_TID.X ;  /* 0x0000000000057919 */ /* 0x000e2e0000002100 */
[----:B------:R-:W0:Y:S01]  /*0020*/  LDC.64 R2, c[0x4][RZ] ;  /* 0x01000000ff027b82 */ /* 0x000e220000000a00 */
[----:B------:R-:W1:Y:S01]  /*0030*/  LDCU.64 UR4, c[0x0][0x358] ;  /* 0x00006b00ff0477ac */ /* 0x000e620008000a00 */
[----:B0-----:R-:W-:Y:S01]  /*0040*/  IMAD.WIDE.U32 R2, R5, 0x4, R2 ;  /* 0x0000000405027825 */ /* 0x001fe200078e0002 */
[----:B------:R-:W-:-:S05]  /*0050*/  I2FP.F32.U32 R5, R5 ;  /* 0x0000000500057245 */ /* 0x000fca0000201000 */
[----:B-1----:R-:W-:Y:S01]  /*0060*/  STG.E desc[UR4][R2.64], R5 ;  /* 0x0000000502007986 */ /* 0x002fe2000c101904 */
[----:B------:R-:W-:Y:S05]  /*0070*/  EXIT ;  /* 0x000000000000794d */ /* 0x000fea0003800000 */
.L_x_1:
        /* <DEDUP_REMOVED lines=16> */
.L_x_3:


//--------------------- .nv.shared.reserved.0     --------------------------
	.section	.nv.shared.reserved.0,"aw",@nobits
	.weak		__nv_reservedSMEM_offset_0_alias
	.size		__nv_reservedSMEM_offset_0_alias, 0, 64
	.other		__nv_reservedSMEM_offset_0_alias,@"STO_CUDA_RESERVED_SHARED STV_DEFAULT"
__nv_reservedSMEM_offset_0_alias:
	.zero		0
	.zero		64


//--------------------- .nv.global                --------------------------
	.section	.nv.global,"aw",@nobits
	.align	4
.nv.global:
	.type		out,@object
	.size		out,(.L_0 - out)
out:
	.zero		64
.L_0:


//--------------------- .nv.constant0._Z7kernel2v --------------------------
	.section	.nv.constant0._Z7kernel2v,"a",@progbits
	.sectionflags	@""
	.align	4
.nv.constant0._Z7kernel2v:
	.zero		896


//--------------------- .nv.constant0._Z7kernel1v --------------------------
	.section	.nv.constant0._Z7kernel1v,"a",@progbits
	.sectionflags	@""
	.align	4
.nv.constant0._Z7kernel1v:
	.zero		896


//--------------------- SYMBOLS --------------------------

	.type		.nv.reservedSmem.offset0,@object
	.size		.nv.reservedSmem.offset0,0x4
